//
// Generated by NVIDIA NVVM Compiler
//
// Compiler Build ID: CL-36424714
// Cuda compilation tools, release 13.0, V13.0.88
// Based on NVVM 20.0.0
//

.version 9.0
.target sm_100
.address_size 64

	// .globl	_Z14naiveReductionPfS_j
// _ZZ14naiveReductionPfS_jE10partialSum has been demoted
// _ZZ18optimizedReductionPfS_jE10partialSum has been demoted

.visible .entry _Z14naiveReductionPfS_j(
	.param .u64 .ptr .align 1 _Z14naiveReductionPfS_j_param_0,
	.param .u64 .ptr .align 1 _Z14naiveReductionPfS_j_param_1,
	.param .u32 _Z14naiveReductionPfS_j_param_2
)
{
	.reg .pred 	%p<6>;
	.reg .b32 	%r<24>;
	.reg .b32 	%f<13>;
	.reg .b64 	%rd<11>;
	// demoted variable
	.shared .align 4 .b8 _ZZ14naiveReductionPfS_jE10partialSum[4096];
	ld.param.u64 	%rd2, [_Z14naiveReductionPfS_j_param_0];
	ld.param.u64 	%rd3, [_Z14naiveReductionPfS_j_param_1];
	ld.param.u32 	%r10, [_Z14naiveReductionPfS_j_param_2];
	cvta.to.global.u64 	%rd1, %rd3;
	mov.u32 	%r1, %tid.x;
	mov.u32 	%r2, %ctaid.x;
	mov.u32 	%r3, %ntid.x;
	mul.lo.s32 	%r11, %r2, %r3;
	shl.b32 	%r12, %r11, 1;
	add.s32 	%r4, %r12, %r1;
	setp.ge.u32 	%p1, %r4, %r10;
	mov.f32 	%f11, 0f00000000;
	@%p1 bra 	$L__BB0_2;
	mul.wide.u32 	%rd4, %r4, 4;
	add.s64 	%rd5, %rd1, %rd4;
	ld.global.f32 	%f11, [%rd5];
$L__BB0_2:
	shl.b32 	%r13, %r1, 2;
	mov.u32 	%r14, _ZZ14naiveReductionPfS_jE10partialSum;
	add.s32 	%r5, %r14, %r13;
	st.shared.f32 	[%r5], %f11;
	add.s32 	%r6, %r4, %r3;
	setp.ge.u32 	%p2, %r6, %r10;
	mov.f32 	%f12, 0f00000000;
	@%p2 bra 	$L__BB0_4;
	mul.wide.u32 	%rd6, %r6, 4;
	add.s64 	%rd7, %rd1, %rd6;
	ld.global.f32 	%f12, [%rd7];
$L__BB0_4:
	shl.b32 	%r16, %r3, 2;
	add.s32 	%r17, %r5, %r16;
	st.shared.f32 	[%r17], %f12;
	add.s32 	%r7, %r5, %r13;
	mov.b32 	%r23, 1;
$L__BB0_5:
	bar.sync 	0;
	add.s32 	%r19, %r23, -1;
	and.b32  	%r20, %r19, %r1;
	setp.ne.s32 	%p3, %r20, 0;
	@%p3 bra 	$L__BB0_7;
	shl.b32 	%r21, %r23, 2;
	add.s32 	%r22, %r7, %r21;
	ld.shared.f32 	%f7, [%r22];
	ld.shared.f32 	%f8, [%r7];
	add.f32 	%f9, %f7, %f8;
	st.shared.f32 	[%r7], %f9;
$L__BB0_7:
	shl.b32 	%r23, %r23, 1;
	setp.le.u32 	%p4, %r23, %r3;
	@%p4 bra 	$L__BB0_5;
	setp.ne.s32 	%p5, %r1, 0;
	@%p5 bra 	$L__BB0_10;
	ld.shared.f32 	%f10, [_ZZ14naiveReductionPfS_jE10partialSum];
	cvta.to.global.u64 	%rd8, %rd2;
	mul.wide.u32 	%rd9, %r2, 4;
	add.s64 	%rd10, %rd8, %rd9;
	st.global.f32 	[%rd10], %f10;
$L__BB0_10:
	ret;

}
	// .globl	_Z18optimizedReductionPfS_j
.visible .entry _Z18optimizedReductionPfS_j(
	.param .u64 .ptr .align 1 _Z18optimizedReductionPfS_j_param_0,
	.param .u64 .ptr .align 1 _Z18optimizedReductionPfS_j_param_1,
	.param .u32 _Z18optimizedReductionPfS_j_param_2
)
{
	.reg .pred 	%p<6>;
	.reg .b32 	%r<19>;
	.reg .b32 	%f<13>;
	.reg .b64 	%rd<11>;
	// demoted variable
	.shared .align 4 .b8 _ZZ18optimizedReductionPfS_jE10partialSum[4096];
	ld.param.u64 	%rd2, [_Z18optimizedReductionPfS_j_param_0];
	ld.param.u64 	%rd3, [_Z18optimizedReductionPfS_j_param_1];
	ld.param.u32 	%r9, [_Z18optimizedReductionPfS_j_param_2];
	cvta.to.global.u64 	%rd1, %rd3;
	mov.u32 	%r1, %tid.x;
	mov.u32 	%r2, %ctaid.x;
	mov.u32 	%r18, %ntid.x;
	mul.lo.s32 	%r10, %r2, %r18;
	shl.b32 	%r11, %r10, 1;
	add.s32 	%r4, %r11, %r1;
	setp.ge.u32 	%p1, %r4, %r9;
	mov.f32 	%f11, 0f00000000;
	@%p1 bra 	$L__BB1_2;
	mul.wide.u32 	%rd4, %r4, 4;
	add.s64 	%rd5, %rd1, %rd4;
	ld.global.f32 	%f11, [%rd5];
$L__BB1_2:
	shl.b32 	%r12, %r1, 2;
	mov.u32 	%r13, _ZZ18optimizedReductionPfS_jE10partialSum;
	add.s32 	%r5, %r13, %r12;
	st.shared.f32 	[%r5], %f11;
	add.s32 	%r6, %r4, %r18;
	setp.ge.u32 	%p2, %r6, %r9;
	mov.f32 	%f12, 0f00000000;
	@%p2 bra 	$L__BB1_4;
	mul.wide.u32 	%rd6, %r6, 4;
	add.s64 	%rd7, %rd1, %rd6;
	ld.global.f32 	%f12, [%rd7];
$L__BB1_4:
	shl.b32 	%r14, %r18, 2;
	add.s32 	%r15, %r5, %r14;
	st.shared.f32 	[%r15], %f12;
$L__BB1_5:
	bar.sync 	0;
	setp.ge.u32 	%p3, %r1, %r18;
	@%p3 bra 	$L__BB1_7;
	shl.b32 	%r16, %r18, 2;
	add.s32 	%r17, %r5, %r16;
	ld.shared.f32 	%f7, [%r17];
	bar.sync 	0;
	ld.shared.f32 	%f8, [%r5];
	add.f32 	%f9, %f7, %f8;
	st.shared.f32 	[%r5], %f9;
$L__BB1_7:
	shr.u32 	%r8, %r18, 1;
	setp.gt.u32 	%p4, %r18, 1;
	mov.u32 	%r18, %r8;
	@%p4 bra 	$L__BB1_5;
	setp.ne.s32 	%p5, %r1, 0;
	@%p5 bra 	$L__BB1_10;
	ld.shared.f32 	%f10, [_ZZ18optimizedReductionPfS_jE10partialSum];
	cvta.to.global.u64 	%rd8, %rd2;
	mul.wide.u32 	%rd9, %r2, 4;
	add.s64 	%rd10, %rd8, %rd9;
	st.global.f32 	[%rd10], %f10;
$L__BB1_10:
	ret;

}


// ===== COMPILED SASS (sm_100) =====

	.target	sm_100

	.elftype	@"ET_EXEC"


//--------------------- .note.nv.tkinfo           --------------------------
	.section	.note.nv.tkinfo,"",@"SHT_NOTE"
	.sectionflags	@"SHF_NOTE_NV_TKINFO"
	.tkinfo
        /*0018*/ 	.word	0x00000002
        /*0030*/ 	.string	""
        /*0030*/ 	.string	"ptxas"
        /*0030*/ 	.string	"Cuda compilation tools, release 13.0, V13.0.88"
        /*0030*/ 	.string	"Build cuda_13.0.r13.0/compiler.36424714_0"
        /*0030*/ 	.string	"-arch sm_100 -m 64 "



//--------------------- .note.nv.cuinfo           --------------------------
	.section	.note.nv.cuinfo,"",@"SHT_NOTE"
	.sectionflags	@"SHF_NOTE_NV_CUINFO"
        /*0018*/ 	.short	0x0002
        /*001a*/ 	.short	0x0064
        /*001c*/ 	.short	0x0082
	.zero		2


//--------------------- .nv.info                  --------------------------
	.section	.nv.info,"",@"SHT_CUDA_INFO"
	.align	4


	//----- nvinfo : EIATTR_REGCOUNT
	.align		4
        /*0000*/ 	.byte	0x04, 0x2f
        /*0002*/ 	.short	(.L_1 - .L_0)
	.align		4
.L_0:
        /*0004*/ 	.word	index@(_Z14naiveReductionPfS_j)
        /*0008*/ 	.word	0x00000012


	//----- nvinfo : EIATTR_FRAME_SIZE
	.align		4
.L_1:
        /*000c*/ 	.byte	0x04, 0x11
        /*000e*/ 	.short	(.L_3 - .L_2)
	.align		4
.L_2:
        /*0010*/ 	.word	index@(_Z14naiveReductionPfS_j)
        /*0014*/ 	.word	0x00000000


	//----- nvinfo : EIATTR_REGCOUNT
	.align		4
.L_3:
        /*0018*/ 	.byte	0x04, 0x2f
        /*001a*/ 	.short	(.L_5 - .L_4)
	.align		4
.L_4:
        /*001c*/ 	.word	index@(_Z18optimizedReductionPfS_j)
        /*0020*/ 	.word	0x00000010


	//----- nvinfo : EIATTR_FRAME_SIZE
	.align		4
.L_5:
        /*0024*/ 	.byte	0x04, 0x11
        /*0026*/ 	.short	(.L_7 - .L_6)
	.align		4
.L_6:
        /*0028*/ 	.word	index@(_Z18optimizedReductionPfS_j)
        /*002c*/ 	.word	0x00000000


	//----- nvinfo : EIATTR_MIN_STACK_SIZE
	.align		4
.L_7:
        /*0030*/ 	.byte	0x04, 0x12
        /*0032*/ 	.short	(.L_9 - .L_8)
	.align		4
.L_8:
        /*0034*/ 	.word	index@(_Z18optimizedReductionPfS_j)
        /*0038*/ 	.word	0x00000000


	//----- nvinfo : EIATTR_MIN_STACK_SIZE
	.align		4
.L_9:
        /*003c*/ 	.byte	0x04, 0x12
        /*003e*/ 	.short	(.L_11 - .L_10)
	.align		4
.L_10:
        /*0040*/ 	.word	index@(_Z14naiveReductionPfS_j)
        /*0044*/ 	.word	0x00000000
.L_11:


//--------------------- .nv.compat                --------------------------
	.section	.nv.compat,"",@"SHT_CUDA_COMPAT_INFO"
	.align	4
        /*0000*/ 	.byte	0x02, 0x09, 0x00, 0x00, 0x02, 0x02, 0x01, 0x00, 0x02, 0x05, 0x05, 0x00, 0x03, 0x07, 0x01, 0x01
        /*0010*/ 	.byte	0x02, 0x03, 0x00, 0x00, 0x02, 0x06, 0x01, 0x00, 0x04, 0x0b, 0x08, 0x00, 0x09, 0x00, 0x00, 0x00
        /*0020*/ 	.byte	0x00, 0x00, 0x00, 0x00


//--------------------- .nv.info._Z18optimizedReductionPfS_j --------------------------
	.section	.nv.info._Z18optimizedReductionPfS_j,"",@"SHT_CUDA_INFO"
	.sectionflags	@""
	.align	4


	//----- nvinfo : EIATTR_CUDA_API_VERSION
	.align		4
        /*0000*/ 	.byte	0x04, 0x37
        /*0002*/ 	.short	(.L_13 - .L_12)
.L_12:
        /*0004*/ 	.word	0x00000082


	//----- nvinfo : EIATTR_KPARAM_INFO
	.align		4
.L_13:
        /*0008*/ 	.byte	0x04, 0x17
        /*000a*/ 	.short	(.L_15 - .L_14)
.L_14:
        /*000c*/ 	.word	0x00000000
        /*0010*/ 	.short	0x0002
        /*0012*/ 	.short	0x0010
        /*0014*/ 	.byte	0x00, 0xf0, 0x11, 0x00


	//----- nvinfo : EIATTR_KPARAM_INFO
	.align		4
.L_15:
        /*0018*/ 	.byte	0x04, 0x17
        /*001a*/ 	.short	(.L_17 - .L_16)
.L_16:
        /*001c*/ 	.word	0x00000000
        /*0020*/ 	.short	0x0001
        /*0022*/ 	.short	0x0008
        /*0024*/ 	.byte	0x00, 0xf5, 0x21, 0x00


	//----- nvinfo : EIATTR_KPARAM_INFO
	.align		4
.L_17:
        /*0028*/ 	.byte	0x04, 0x17
        /*002a*/ 	.short	(.L_19 - .L_18)
.L_18:
        /*002c*/ 	.word	0x00000000
        /*0030*/ 	.short	0x0000
        /*0032*/ 	.short	0x0000
        /*0034*/ 	.byte	0x00, 0xf5, 0x21, 0x00


	//----- nvinfo : EIATTR_SPARSE_MMA_MASK
	.align		4
.L_19:
        /*0038*/ 	.byte	0x03, 0x50
        /*003a*/ 	.short	0x0000


	//----- nvinfo : EIATTR_MAXREG_COUNT
	.align		4
        /*003c*/ 	.byte	0x03, 0x1b
        /*003e*/ 	.short	0x00ff


	//----- nvinfo : EIATTR_NUM_BARRIERS
	.align		4
        /*0040*/ 	.byte	0x02, 0x4c
        /*0042*/ 	.byte	0x01
	.zero		1


	//----- nvinfo : EIATTR_MERCURY_ISA_VERSION
	.align		4
        /*0044*/ 	.byte	0x03, 0x5f
        /*0046*/ 	.short	0x0101


	//----- nvinfo : EIATTR_VRC_CTA_INIT_COUNT
	.align		4
        /*0048*/ 	.byte	0x02, 0x4a
	.zero		1
	.zero		1


	//----- nvinfo : EIATTR_EXIT_INSTR_OFFSETS
	.align		4
        /*004c*/ 	.byte	0x04, 0x1c
        /*004e*/ 	.short	(.L_21 - .L_20)


	//   ....[0]....
.L_20:
        /*0050*/ 	.word	0x00000290


	//   ....[1]....
        /*0054*/ 	.word	0x00000310


	//----- nvinfo : EIATTR_CBANK_PARAM_SIZE
	.align		4
.L_21:
        /*0058*/ 	.byte	0x03, 0x19
        /*005a*/ 	.short	0x0014


	//----- nvinfo : EIATTR_PARAM_CBANK
	.align		4
        /*005c*/ 	.byte	0x04, 0x0a
        /*005e*/ 	.short	(.L_23 - .L_22)
	.align		4
.L_22:
        /*0060*/ 	.word	index@(.nv.constant0._Z18optimizedReductionPfS_j)
        /*0064*/ 	.short	0x0380
        /*0066*/ 	.short	0x0014


	//----- nvinfo : EIATTR_SW_WAR
	.align		4
.L_23:
        /*0068*/ 	.byte	0x04, 0x36
        /*006a*/ 	.short	(.L_25 - .L_24)
.L_24:
        /*006c*/ 	.word	0x00000008
.L_25:


//--------------------- .nv.info._Z14naiveReductionPfS_j --------------------------
	.section	.nv.info._Z14naiveReductionPfS_j,"",@"SHT_CUDA_INFO"
	.sectionflags	@""
	.align	4


	//----- nvinfo : EIATTR_CUDA_API_VERSION
	.align		4
        /*0000*/ 	.byte	0x04, 0x37
        /*0002*/ 	.short	(.L_27 - .L_26)
.L_26:
        /*0004*/ 	.word	0x00000082


	//----- nvinfo : EIATTR_KPARAM_INFO
	.align		4
.L_27:
        /*0008*/ 	.byte	0x04, 0x17
        /*000a*/ 	.short	(.L_29 - .L_28)
.L_28:
        /*000c*/ 	.word	0x00000000
        /*0010*/ 	.short	0x0002
        /*0012*/ 	.short	0x0010
        /*0014*/ 	.byte	0x00, 0xf0, 0x11, 0x00


	//----- nvinfo : EIATTR_KPARAM_INFO
	.align		4
.L_29:
        /*0018*/ 	.byte	0x04, 0x17
        /*001a*/ 	.short	(.L_31 - .L_30)
.L_30:
        /*001c*/ 	.word	0x00000000
        /*0020*/ 	.short	0x0001
        /*0022*/ 	.short	0x0008
        /*0024*/ 	.byte	0x00, 0xf5, 0x21, 0x00


	//----- nvinfo : EIATTR_KPARAM_INFO
	.align		4
.L_31:
        /*0028*/ 	.byte	0x04, 0x17
        /*002a*/ 	.short	(.L_33 - .L_32)
.L_32:
        /*002c*/ 	.word	0x00000000
        /*0030*/ 	.short	0x0000
        /*0032*/ 	.short	0x0000
        /*0034*/ 	.byte	0x00, 0xf5, 0x21, 0x00


	//----- nvinfo : EIATTR_SPARSE_MMA_MASK
	.align		4
.L_33:
        /*0038*/ 	.byte	0x03, 0x50
        /*003a*/ 	.short	0x0000


	//----- nvinfo : EIATTR_MAXREG_COUNT
	.align		4
        /*003c*/ 	.byte	0x03, 0x1b
        /*003e*/ 	.short	0x00ff


	//----- nvinfo : EIATTR_NUM_BARRIERS
	.align		4
        /*0040*/ 	.byte	0x02, 0x4c
        /*0042*/ 	.byte	0x01
	.zero		1


	//----- nvinfo : EIATTR_MERCURY_ISA_VERSION
	.align		4
        /*0044*/ 	.byte	0x03, 0x5f
        /*0046*/ 	.short	0x0101


	//----- nvinfo : EIATTR_VRC_CTA_INIT_COUNT
	.align		4
        /*0048*/ 	.byte	0x02, 0x4a
	.zero		1
	.zero		1


	//----- nvinfo : EIATTR_EXIT_INSTR_OFFSETS
	.align		4
        /*004c*/ 	.byte	0x04, 0x1c
        /*004e*/ 	.short	(.L_35 - .L_34)


	//   ....[0]....
.L_34:
        /*0050*/ 	.word	0x00000280


	//   ....[1]....
        /*0054*/ 	.word	0x00000300


	//----- nvinfo : EIATTR_CBANK_PARAM_SIZE
	.align		4
.L_35:
        /*0058*/ 	.byte	0x03, 0x19
        /*005a*/ 	.short	0x0014


	//----- nvinfo : EIATTR_PARAM_CBANK
	.align		4
        /*005c*/ 	.byte	0x04, 0x0a
        /*005e*/ 	.short	(.L_37 - .L_36)
	.align		4
.L_36:
        /*0060*/ 	.word	index@(.nv.constant0._Z14naiveReductionPfS_j)
        /*0064*/ 	.short	0x0380
        /*0066*/ 	.short	0x0014


	//----- nvinfo : EIATTR_SW_WAR
	.align		4
.L_37:
        /*0068*/ 	.byte	0x04, 0x36
        /*006a*/ 	.short	(.L_39 - .L_38)
.L_38:
        /*006c*/ 	.word	0x00000008
.L_39:


//--------------------- .nv.callgraph             --------------------------
	.section	.nv.callgraph,"",@"SHT_CUDA_CALLGRAPH"
	.align	4
	.sectionentsize	8
	.align		4
        /*0000*/ 	.word	0x00000000
	.align		4
        /*0004*/ 	.word	0xffffffff
	.align		4
        /*0008*/ 	.word	0x00000000
	.align		4
        /*000c*/ 	.word	0xfffffffe
	.align		4
        /*0010*/ 	.word	0x00000000
	.align		4
        /*0014*/ 	.word	0xfffffffd
	.align		4
        /*0018*/ 	.word	0x00000000
	.align		4
        /*001c*/ 	.word	0xfffffffc


//--------------------- .text._Z18optimizedReductionPfS_j --------------------------
	.section	.text._Z18optimizedReductionPfS_j,"ax",@progbits
	.align	128
        .global         _Z18optimizedReductionPfS_j
        .type           _Z18optimizedReductionPfS_j,@function
        .size           _Z18optimizedReductionPfS_j,(.L_x_4 - _Z18optimizedReductionPfS_j)
        .other          _Z18optimizedReductionPfS_j,@"STO_CUDA_ENTRY STV_DEFAULT"
_Z18optimizedReductionPfS_j:
.text._Z18optimizedReductionPfS_j:
[----:B------:R-:W-:Y:S01]  /*0000*/  LDC R1, c[0x0][0x37c] ;  /* 0x0000df00ff017b82 */ /* 0x000fe20000000800 */
[----:B------:R-:W0:Y:S01]  /*0010*/  S2R R13, SR_CTAID.X ;  /* 0x00000000000d7919 */ /* 0x000e220000002500 */
[----:B------:R-:W1:Y:S01]  /*0020*/  LDCU UR4, c[0x0][0x360] ;  /* 0x00006c00ff0477ac */ /* 0x000e620008000800 */
[----:B------:R-:W-:Y:S01]  /*0030*/  HFMA2 R8, -RZ, RZ, 0, 0 ;  /* 0x00000000ff087431 */ /* 0x000fe200000001ff */
[----:B------:R-:W2:Y:S01]  /*0040*/  S2R R11, SR_TID.X ;  /* 0x00000000000b7919 */ /* 0x000ea20000002100 */
[----:B------:R-:W3:Y:S01]  /*0050*/  LDCU UR5, c[0x0][0x390] ;  /* 0x00007200ff0577ac */ /* 0x000ee20008000800 */
[----:B------:R-:W4:Y:S01]  /*0060*/  LDCU.64 UR6, c[0x0][0x358] ;  /* 0x00006b00ff0677ac */ /* 0x000f220008000a00 */
[----:B-1----:R-:W-:Y:S02]  /*0070*/  IMAD.U32 R6, RZ, RZ, UR4 ;  /* 0x00000004ff067e24 */ /* 0x002fe4000f8e00ff */
[----:B0-----:R-:W-:-:S04]  /*0080*/  IMAD R0, R13, UR4, RZ ;  /* 0x000000040d007c24 */ /* 0x001fc8000f8e02ff */
[----:B--2---:R-:W-:Y:S02]  /*0090*/  IMAD R7, R0, 0x2, R11 ;  /* 0x0000000200077824 */ /* 0x004fe400078e020b */
[----:B------:R-:W-:-:S03]  /*00a0*/  IMAD.MOV.U32 R0, RZ, RZ, RZ ;  /* 0x000000ffff007224 */ /* 0x000fc600078e00ff */
[C---:B------:R-:W-:Y:S02]  /*00b0*/  IADD3 R9, PT, PT, R7.reuse, R6, RZ ;  /* 0x0000000607097210 */ /* 0x040fe40007ffe0ff */
[----:B---3--:R-:W-:Y:S02]  /*00c0*/  ISETP.GE.U32.AND P0, PT, R7, UR5, PT ;  /* 0x0000000507007c0c */ /* 0x008fe4000bf06070 */
[----:B------:R-:W-:-:S11]  /*00d0*/  ISETP.GE.U32.AND P1, PT, R9, UR5, PT ;  /* 0x0000000509007c0c */ /* 0x000fd6000bf26070 */
[----:B------:R-:W0:Y:S08]  /*00e0*/  @!P0 LDC.64 R2, c[0x0][0x388] ;  /* 0x0000e200ff028b82 */ /* 0x000e300000000a00 */
[----:B------:R-:W1:Y:S01]  /*00f0*/  @!P1 LDC.64 R4, c[0x0][0x388] ;  /* 0x0000e200ff049b82 */ /* 0x000e620000000a00 */
[----:B0-----:R-:W-:-:S05]  /*0100*/  @!P0 IMAD.WIDE.U32 R2, R7, 0x4, R2 ;  /* 0x0000000407028825 */ /* 0x001fca00078e0002 */
[----:B----4-:R-:W2:Y:S01]  /*0110*/  @!P0 LDG.E R0, desc[UR6][R2.64] ;  /* 0x0000000602008981 */ /* 0x010ea2000c1e1900 */
[----:B-1----:R-:W-:-:S05]  /*0120*/  @!P1 IMAD.WIDE.U32 R4, R9, 0x4, R4 ;  /* 0x0000000409049825 */ /* 0x002fca00078e0004 */
[----:B------:R-:W3:Y:S01]  /*0130*/  @!P1 LDG.E R8, desc[UR6][R4.64] ;  /* 0x0000000604089981 */ /* 0x000ee2000c1e1900 */
[----:B------:R-:W0:Y:S01]  /*0140*/  S2UR UR5, SR_CgaCtaId ;  /* 0x00000000000579c3 */ /* 0x000e220000008800 */
[----:B------:R-:W-:Y:S02]  /*0150*/  UMOV UR4, 0x400 ;  /* 0x0000040000047882 */ /* 0x000fe40000000000 */
[----:B0-----:R-:W-:-:S06]  /*0160*/  ULEA UR4, UR5, UR4, 0x18 ;  /* 0x0000000405047291 */ /* 0x001fcc000f8ec0ff */
[----:B------:R-:W-:-:S05]  /*0170*/  LEA R7, R11, UR4, 0x2 ;  /* 0x000000040b077c11 */ /* 0x000fca000f8e10ff */
[----:B------:R-:W-:Y:S01]  /*0180*/  IMAD R9, R6, 0x4, R7 ;  /* 0x0000000406097824 */ /* 0x000fe200078e0207 */
[----:B--2---:R0:W-:Y:S04]  /*0190*/  STS [R7], R0 ;  /* 0x0000000007007388 */ /* 0x0041e80000000800 */
[----:B---3--:R0:W-:Y:S02]  /*01a0*/  STS [R9], R8 ;  /* 0x0000000809007388 */ /* 0x0081e40000000800 */
.L_x_0:
[----:B------:R-:W-:Y:S01]  /*01b0*/  BAR.SYNC.DEFER_BLOCKING 0x0 ;  /* 0x0000000000007b1d */ /* 0x000fe20000010000 */
[----:B------:R-:W-:-:S05]  /*01c0*/  ISETP.GE.U32.AND P0, PT, R11, R6, PT ;  /* 0x000000060b00720c */ /* 0x000fca0003f06070 */
[----:B------:R-:W-:Y:S08]  /*01d0*/  WARPSYNC.ALL ;  /* 0x0000000000007948 */ /* 0x000ff00003800000 */
[----:B0-----:R-:W-:-:S06]  /*01e0*/  @!P0 LEA R0, R6, R7, 0x2 ;  /* 0x0000000706008211 */ /* 0x001fcc00078e10ff */
[----:B------:R-:W-:Y:S01]  /*01f0*/  @!P0 LDS R0, [R0] ;  /* 0x0000000000008984 */ /* 0x000fe20000000800 */
[----:B------:R-:W-:Y:S06]  /*0200*/  @!P0 BAR.SYNC.DEFER_BLOCKING 0x0 ;  /* 0x0000000000008b1d */ /* 0x000fec0000010000 */
[----:B------:R-:W0:Y:S02]  /*0210*/  @!P0 LDS R3, [R7] ;  /* 0x0000000007038984 */ /* 0x000e240000000800 */
[----:B0-----:R-:W-:Y:S01]  /*0220*/  @!P0 FADD R2, R0, R3 ;  /* 0x0000000300028221 */ /* 0x001fe20000000000 */
[----:B------:R-:W-:-:S04]  /*0230*/  SHF.R.U32.HI R3, RZ, 0x1, R6 ;  /* 0x00000001ff037819 */ /* 0x000fc80000011606 */
[----:B------:R1:W-:Y:S01]  /*0240*/  @!P0 STS [R7], R2 ;  /* 0x0000000207008388 */ /* 0x0003e20000000800 */
[----:B------:R-:W-:Y:S01]  /*0250*/  ISETP.GT.U32.AND P0, PT, R6, 0x1, PT ;  /* 0x000000010600780c */ /* 0x000fe20003f04070 */
[----:B------:R-:W-:-:S12]  /*0260*/  IMAD.MOV.U32 R6, RZ, RZ, R3 ;  /* 0x000000ffff067224 */ /* 0x000fd800078e0003 */
[----:B-1----:R-:W-:Y:S05]  /*0270*/  @P0 BRA `(.L_x_0) ;  /* 0xfffffffc00cc0947 */ /* 0x002fea000383ffff */
[----:B------:R-:W-:-:S13]  /*0280*/  ISETP.NE.AND P0, PT, R11, RZ, PT ;  /* 0x000000ff0b00720c */ /* 0x000fda0003f05270 */
[----:B------:R-:W-:Y:S05]  /*0290*/  @P0 EXIT ;  /* 0x000000000000094d */ /* 0x000fea0003800000 */
[----:B------:R-:W0:Y:S01]  /*02a0*/  S2UR UR5, SR_CgaCtaId ;  /* 0x00000000000579c3 */ /* 0x000e220000008800 */
[----:B------:R-:W-:-:S07]  /*02b0*/  UMOV UR4, 0x400 ;  /* 0x0000040000047882 */ /* 0x000fce0000000000 */
[----:B------:R-:W1:Y:S01]  /*02c0*/  LDC.64 R2, c[0x0][0x380] ;  /* 0x0000e000ff027b82 */ /* 0x000e620000000a00 */
[----:B0-----:R-:W-:Y:S01]  /*02d0*/  ULEA UR4, UR5, UR4, 0x18 ;  /* 0x0000000405047291 */ /* 0x001fe2000f8ec0ff */
[----:B-1----:R-:W-:-:S08]  /*02e0*/  IMAD.WIDE.U32 R2, R13, 0x4, R2 ;  /* 0x000000040d027825 */ /* 0x002fd000078e0002 */
[----:B------:R-:W0:Y:S04]  /*02f0*/  LDS R5, [UR4] ;  /* 0x00000004ff057984 */ /* 0x000e280008000800 */
[----:B0-----:R-:W-:Y:S01]  /*0300*/  STG.E desc[UR6][R2.64], R5 ;  /* 0x0000000502007986 */ /* 0x001fe2000c101906 */
[----:B------:R-:W-:Y:S05]  /*0310*/  EXIT ;  /* 0x000000000000794d */ /* 0x000fea0003800000 */
.L_x_1:
[----:B------:R-:W-:-:S00]  /*0320*/  BRA `(.L_x_1) ;  /* 0xfffffffc00fc7947 */ /* 0x000fc0000383ffff */
[----:B------:R-:W-:-:S00]  /*0330*/  NOP ;  /* 0x0000000000007918 */ /* 0x000fc00000000000 */
        /* <DEDUP_REMOVED lines=12> */
.L_x_4:


//--------------------- .text._Z14naiveReductionPfS_j --------------------------
	.section	.text._Z14naiveReductionPfS_j,"ax",@progbits
	.align	128
        .global         _Z14naiveReductionPfS_j
        .type           _Z14naiveReductionPfS_j,@function
        .size           _Z14naiveReductionPfS_j,(.L_x_5 - _Z14naiveReductionPfS_j)
        .other          _Z14naiveReductionPfS_j,@"STO_CUDA_ENTRY STV_DEFAULT"
_Z14naiveReductionPfS_j:
.text._Z14naiveReductionPfS_j:
[----:B------:R-:W-:Y:S01]  /*0000*/  LDC R1, c[0x0][0x37c] ;  /* 0x0000df00ff017b82 */ /* 0x000fe20000000800 */
[----:B------:R-:W0:Y:S07]  /*0010*/  S2R R15, SR_CTAID.X ;  /* 0x00000000000f7919 */ /* 0x000e2e0000002500 */
[----:B------:R-:W0:Y:S01]  /*0020*/  LDC R10, c[0x0][0x360] ;  /* 0x0000d800ff0a7b82 */ /* 0x000e220000000800 */
[----:B------:R-:W1:Y:S01]  /*0030*/  LDCU UR4, c[0x0][0x390] ;  /* 0x00007200ff0477ac */ /* 0x000e620008000800 */
[----:B------:R-:W-:Y:S01]  /*0040*/  IMAD.MOV.U32 R6, RZ, RZ, RZ ;  /* 0x000000ffff067224 */ /* 0x000fe200078e00ff */
[----:B------:R-:W2:Y:S01]  /*0050*/  S2R R13, SR_TID.X ;  /* 0x00000000000d7919 */ /* 0x000ea20000002100 */
[----:B------:R-:W3:Y:S01]  /*0060*/  LDCU.64 UR6, c[0x0][0x358] ;  /* 0x00006b00ff0677ac */ /* 0x000ee20008000a00 */
[----:B0-----:R-:W-:-:S04]  /*0070*/  IMAD R0, R15, R10, RZ ;  /* 0x0000000a0f007224 */ /* 0x001fc800078e02ff */
[----:B--2---:R-:W-:Y:S02]  /*0080*/  IMAD R7, R0, 0x2, R13 ;  /* 0x0000000200077824 */ /* 0x004fe400078e020d */
[----:B------:R-:W-:Y:S02]  /*0090*/  HFMA2 R0, -RZ, RZ, 0, 0 ;  /* 0x00000000ff007431 */ /* 0x000fe400000001ff */
[C---:B------:R-:W-:Y:S01]  /*00a0*/  IMAD.IADD R9, R7.reuse, 0x1, R10 ;  /* 0x0000000107097824 */ /* 0x040fe200078e020a */
[----:B-1----:R-:W-:-:S04]  /*00b0*/  ISETP.GE.U32.AND P0, PT, R7, UR4, PT ;  /* 0x0000000407007c0c */ /* 0x002fc8000bf06070 */
[----:B------:R-:W-:-:S09]  /*00c0*/  ISETP.GE.U32.AND P1, PT, R9, UR4, PT ;  /* 0x0000000409007c0c */ /* 0x000fd2000bf26070 */
[----:B------:R-:W0:Y:S08]  /*00d0*/  @!P0 LDC.64 R2, c[0x0][0x388] ;  /* 0x0000e200ff028b82 */ /* 0x000e300000000a00 */
[----:B------:R-:W1:Y:S01]  /*00e0*/  @!P1 LDC.64 R4, c[0x0][0x388] ;  /* 0x0000e200ff049b82 */ /* 0x000e620000000a00 */
[----:B0-----:R-:W-:-:S05]  /*00f0*/  @!P0 IMAD.WIDE.U32 R2, R7, 0x4, R2 ;  /* 0x0000000407028825 */ /* 0x001fca00078e0002 */
[----:B---3--:R-:W2:Y:S01]  /*0100*/  @!P0 LDG.E R0, desc[UR6][R2.64] ;  /* 0x0000000602008981 */ /* 0x008ea2000c1e1900 */
[----:B-1----:R-:W-:-:S05]  /*0110*/  @!P1 IMAD.WIDE.U32 R4, R9, 0x4, R4 ;  /* 0x0000000409049825 */ /* 0x002fca00078e0004 */
[----:B------:R-:W3:Y:S01]  /*0120*/  @!P1 LDG.E R6, desc[UR6][R4.64] ;  /* 0x0000000604069981 */ /* 0x000ee2000c1e1900 */
[----:B------:R-:W0:Y:S01]  /*0130*/  S2UR UR5, SR_CgaCtaId ;  /* 0x00000000000579c3 */ /* 0x000e220000008800 */
[----:B------:R-:W-:Y:S02]  /*0140*/  UMOV UR4, 0x400 ;  /* 0x0000040000047882 */ /* 0x000fe40000000000 */
[----:B0-----:R-:W-:-:S06]  /*0150*/  ULEA UR4, UR5, UR4, 0x18 ;  /* 0x0000000405047291 */ /* 0x001fcc000f8ec0ff */
[----:B------:R-:W-:-:S04]  /*0160*/  LEA R7, R13, UR4, 0x2 ;  /* 0x000000040d077c11 */ /* 0x000fc8000f8e10ff */
[-C--:B------:R-:W-:Y:S01]  /*0170*/  LEA R9, R10, R7.reuse, 0x2 ;  /* 0x000000070a097211 */ /* 0x080fe200078e10ff */
[----:B------:R-:W-:Y:S01]  /*0180*/  IMAD.MOV.U32 R11, RZ, RZ, 0x1 ;  /* 0x00000001ff0b7424 */ /* 0x000fe200078e00ff */
[----:B------:R-:W-:Y:S01]  /*0190*/  LEA R8, R13, R7, 0x2 ;  /* 0x000000070d087211 */ /* 0x000fe200078e10ff */
[----:B--2---:R0:W-:Y:S04]  /*01a0*/  STS [R7], R0 ;  /* 0x0000000007007388 */ /* 0x0041e80000000800 */
[----:B---3--:R0:W-:Y:S02]  /*01b0*/  STS [R9], R6 ;  /* 0x0000000609007388 */ /* 0x0081e40000000800 */
.L_x_2:
[----:B0-----:R-:W-:Y:S01]  /*01c0*/  VIADD R0, R11, 0xffffffff ;  /* 0xffffffff0b007836 */ /* 0x001fe20000000000 */
[----:B------:R-:W-:Y:S04]  /*01d0*/  BAR.SYNC.DEFER_BLOCKING 0x0 ;  /* 0x0000000000007b1d */ /* 0x000fe80000010000 */
[----:B------:R-:W-:-:S13]  /*01e0*/  LOP3.LUT P0, RZ, R0, R13, RZ, 0xc0, !PT ;  /* 0x0000000d00ff7212 */ /* 0x000fda000780c0ff */
[C---:B------:R-:W-:Y:S02]  /*01f0*/  @!P0 LEA R0, R11.reuse, R8, 0x2 ;  /* 0x000000080b008211 */ /* 0x040fe400078e10ff */
[----:B------:R-:W-:Y:S01]  /*0200*/  SHF.L.U32 R11, R11, 0x1, RZ ;  /* 0x000000010b0b7819 */ /* 0x000fe200000006ff */
[----:B------:R-:W-:Y:S04]  /*0210*/  @!P0 LDS R3, [R8] ;  /* 0x0000000008038984 */ /* 0x000fe80000000800 */
[----:B------:R-:W0:Y:S02]  /*0220*/  @!P0 LDS R0, [R0] ;  /* 0x0000000000008984 */ /* 0x000e240000000800 */
[----:B0-----:R-:W-:-:S05]  /*0230*/  @!P0 FADD R3, R0, R3 ;  /* 0x0000000300038221 */ /* 0x001fca0000000000 */
[----:B------:R1:W-:Y:S01]  /*0240*/  @!P0 STS [R8], R3 ;  /* 0x0000000308008388 */ /* 0x0003e20000000800 */
[----:B------:R-:W-:-:S13]  /*0250*/  ISETP.GT.U32.AND P0, PT, R11, R10, PT ;  /* 0x0000000a0b00720c */ /* 0x000fda0003f04070 */
[----:B-1----:R-:W-:Y:S05]  /*0260*/  @!P0 BRA `(.L_x_2) ;  /* 0xfffffffc00d48947 */ /* 0x002fea000383ffff */
        /* <DEDUP_REMOVED lines=10> */
.L_x_3:
        /* <DEDUP_REMOVED lines=15> */
.L_x_5:


//--------------------- .nv.shared._Z18optimizedReductionPfS_j --------------------------
	.section	.nv.shared._Z18optimizedReductionPfS_j,"aw",@nobits
	.sectionflags	@""
	.align	4
.nv.shared._Z18optimizedReductionPfS_j:
	.zero		5120


//--------------------- .nv.shared.reserved.0     --------------------------
	.section	.nv.shared.reserved.0,"aw",@nobits
	.weak		__nv_reservedSMEM_offset_0_alias
	.size		__nv_reservedSMEM_offset_0_alias, 0, 64
	.other		__nv_reservedSMEM_offset_0_alias,@"STO_CUDA_RESERVED_SHARED STV_DEFAULT"
__nv_reservedSMEM_offset_0_alias:
	.zero		0
	.zero		64


//--------------------- .nv.shared._Z14naiveReductionPfS_j --------------------------
	.section	.nv.shared._Z14naiveReductionPfS_j,"aw",@nobits
	.sectionflags	@""
	.align	4
.nv.shared._Z14naiveReductionPfS_j:
	.zero		5120


//--------------------- .nv.constant0._Z18optimizedReductionPfS_j --------------------------
	.section	.nv.constant0._Z18optimizedReductionPfS_j,"a",@progbits
	.sectionflags	@""
	.align	4
.nv.constant0._Z18optimizedReductionPfS_j:
	.zero		916


//--------------------- .nv.constant0._Z14naiveReductionPfS_j --------------------------
	.section	.nv.constant0._Z14naiveReductionPfS_j,"a",@progbits
	.sectionflags	@""
	.align	4
.nv.constant0._Z14naiveReductionPfS_j:
	.zero		916


//--------------------- SYMBOLS --------------------------

	.type		.nv.reservedSmem.offset0,@object
	.size		.nv.reservedSmem.offset0,0x4
	.type		.nv.reservedSmem.cap,@object
	.size		.nv.reservedSmem.cap,0x4
